	.headerflags	@"EF_CUDA_TEXMODE_UNIFIED EF_CUDA_64BIT_ADDRESS EF_CUDA_ACCELERATORS EF_CUDA_SM90 EF_CUDA_VIRTUAL_SM(EF_CUDA_SM90)"
	.elftype	@"ET_EXEC"


//--------------------- .nv.info                  --------------------------
	.section	.nv.info,"",@"SHT_CUDA_INFO"
	.align	4


	//----- nvinfo : EIATTR_REGCOUNT
	.align		4
        /*0000*/ 	.byte	0x04, 0x2f
        /*0002*/ 	.short	(.L_3 - .L_2)
	.align		4
.L_2:
        /*0004*/ 	.word	index@(triton_poi_fused__native_batch_norm_legit_no_training_add_relu_16)
        /*0008*/ 	.word	0x00000028


	//----- nvinfo : EIATTR_MIN_STACK_SIZE
	.align		4
.L_3:
        /*000c*/ 	.byte	0x04, 0x12
        /*000e*/ 	.short	(.L_5 - .L_4)
	.align		4
.L_4:
        /*0010*/ 	.word	index@(triton_poi_fused__native_batch_norm_legit_no_training_add_relu_16)
        /*0014*/ 	.word	0x00000000


	//----- nvinfo : EIATTR_FRAME_SIZE
	.align		4
.L_5:
        /*0018*/ 	.byte	0x04, 0x11
        /*001a*/ 	.short	(.L_7 - .L_6)
	.align		4
.L_6:
        /*001c*/ 	.word	index@(triton_poi_fused__native_batch_norm_legit_no_training_add_relu_16)
        /*0020*/ 	.word	0x00000000


	//----- nvinfo : EIATTR_MIN_STACK_SIZE
	.align		4
.L_7:
        /*0024*/ 	.byte	0x04, 0x12
        /*0026*/ 	.short	(.L_9 - .L_8)
	.align		4
.L_8:
        /*0028*/ 	.word	index@(triton_poi_fused__native_batch_norm_legit_no_training_add_relu_16)
        /*002c*/ 	.word	0x00000000
.L_9:


//--------------------- .nv.info.triton_poi_fused__native_batch_norm_legit_no_training_add_relu_16 --------------------------
	.section	.nv.info.triton_poi_fused__native_batch_norm_legit_no_training_add_relu_16,"",@"SHT_CUDA_INFO"
	.sectionflags	@""
	.align	4


	//----- nvinfo : EIATTR_CUDA_API_VERSION
	.align		4
        /*0000*/ 	.byte	0x04, 0x37
        /*0002*/ 	.short	(.L_11 - .L_10)
.L_10:
        /*0004*/ 	.word	0x0000007c


	//----- nvinfo : EIATTR_KPARAM_INFO
	.align		4
.L_11:
        /*0008*/ 	.byte	0x04, 0x17
        /*000a*/ 	.short	(.L_13 - .L_12)
.L_12:
        /*000c*/ 	.word	0x00000000
        /*0010*/ 	.short	0x0008
        /*0012*/ 	.short	0x003c
        /*0014*/ 	.byte	0x00, 0xf0, 0x11, 0x00


	//----- nvinfo : EIATTR_KPARAM_INFO
	.align		4
.L_13:
        /*0018*/ 	.byte	0x04, 0x17
        /*001a*/ 	.short	(.L_15 - .L_14)
.L_14:
        /*001c*/ 	.word	0x00000000
        /*0020*/ 	.short	0x0007
        /*0022*/ 	.short	0x0038
        /*0024*/ 	.byte	0x00, 0xf0, 0x11, 0x00


	//----- nvinfo : EIATTR_KPARAM_INFO
	.align		4
.L_15:
        /*0028*/ 	.byte	0x04, 0x17
        /*002a*/ 	.short	(.L_17 - .L_16)
.L_16:
        /*002c*/ 	.word	0x00000000
        /*0030*/ 	.short	0x0006
        /*0032*/ 	.short	0x0030
        /*0034*/ 	.byte	0x00, 0xf4, 0x21, 0x00


	//----- nvinfo : EIATTR_KPARAM_INFO
	.align		4
.L_17:
        /*0038*/ 	.byte	0x04, 0x17
        /*003a*/ 	.short	(.L_19 - .L_18)
.L_18:
        /*003c*/ 	.word	0x00000000
        /*0040*/ 	.short	0x0005
        /*0042*/ 	.short	0x0028
        /*0044*/ 	.byte	0x00, 0xf4, 0x21, 0x00


	//----- nvinfo : EIATTR_KPARAM_INFO
	.align		4
.L_19:
        /*0048*/ 	.byte	0x04, 0x17
        /*004a*/ 	.short	(.L_21 - .L_20)
.L_20:
        /*004c*/ 	.word	0x00000000
        /*0050*/ 	.short	0x0004
        /*0052*/ 	.short	0x0020
        /*0054*/ 	.byte	0x00, 0xf4, 0x21, 0x00


	//----- nvinfo : EIATTR_KPARAM_INFO
	.align		4
.L_21:
        /*0058*/ 	.byte	0x04, 0x17
        /*005a*/ 	.short	(.L_23 - .L_22)
.L_22:
        /*005c*/ 	.word	0x00000000
        /*0060*/ 	.short	0x0003
        /*0062*/ 	.short	0x0018
        /*0064*/ 	.byte	0x00, 0xf4, 0x21, 0x00


	//----- nvinfo : EIATTR_KPARAM_INFO
	.align		4
.L_23:
        /*0068*/ 	.byte	0x04, 0x17
        /*006a*/ 	.short	(.L_25 - .L_24)
.L_24:
        /*006c*/ 	.word	0x00000000
        /*0070*/ 	.short	0x0002
        /*0072*/ 	.short	0x0010
        /*0074*/ 	.byte	0x00, 0xf4, 0x21, 0x00


	//----- nvinfo : EIATTR_KPARAM_INFO
	.align		4
.L_25:
        /*0078*/ 	.byte	0x04, 0x17
        /*007a*/ 	.short	(.L_27 - .L_26)
.L_26:
        /*007c*/ 	.word	0x00000000
        /*0080*/ 	.short	0x0001
        /*0082*/ 	.short	0x0008
        /*0084*/ 	.byte	0x00, 0xf4, 0x21, 0x00


	//----- nvinfo : EIATTR_KPARAM_INFO
	.align		4
.L_27:
        /*0088*/ 	.byte	0x04, 0x17
        /*008a*/ 	.short	(.L_29 - .L_28)
.L_28:
        /*008c*/ 	.word	0x00000000
        /*0090*/ 	.short	0x0000
        /*0092*/ 	.short	0x0000
        /*0094*/ 	.byte	0x00, 0xf4, 0x21, 0x00


	//----- nvinfo : EIATTR_SPARSE_MMA_MASK
	.align		4
.L_29:
        /*0098*/ 	.byte	0x03, 0x50
        /*009a*/ 	.short	0x0000


	//----- nvinfo : EIATTR_MAXREG_COUNT
	.align		4
        /*009c*/ 	.byte	0x03, 0x1b
        /*009e*/ 	.short	0x00ff


	//----- nvinfo : EIATTR_EXIT_INSTR_OFFSETS
	.align		4
        /*00a0*/ 	.byte	0x04, 0x1c
        /*00a2*/ 	.short	(.L_31 - .L_30)


	//   ....[0]....
.L_30:
        /*00a4*/ 	.word	0x00001310


	//   ....[1]....
        /*00a8*/ 	.word	0x00001360


	//----- nvinfo : EIATTR_REQNTID
	.align		4
.L_31:
        /*00ac*/ 	.byte	0x04, 0x10
        /*00ae*/ 	.short	(.L_33 - .L_32)
.L_32:
        /*00b0*/ 	.word	0x00000100
        /*00b4*/ 	.word	0x00000001
        /*00b8*/ 	.word	0x00000001


	//----- nvinfo : EIATTR_CBANK_PARAM_SIZE
	.align		4
.L_33:
        /*00bc*/ 	.byte	0x03, 0x19
        /*00be*/ 	.short	0x0040


	//----- nvinfo : EIATTR_PARAM_CBANK
	.align		4
        /*00c0*/ 	.byte	0x04, 0x0a
        /*00c2*/ 	.short	(.L_35 - .L_34)
	.align		4
.L_34:
        /*00c4*/ 	.word	index@(.nv.constant0.triton_poi_fused__native_batch_norm_legit_no_training_add_relu_16)
        /*00c8*/ 	.short	0x0210
        /*00ca*/ 	.short	0x0040


	//----- nvinfo : EIATTR_SW_WAR
	.align		4
.L_35:
        /*00cc*/ 	.byte	0x04, 0x36
        /*00ce*/ 	.short	(.L_37 - .L_36)
.L_36:
        /*00d0*/ 	.word	0x00000008
.L_37:


//--------------------- .nv.callgraph             --------------------------
	.section	.nv.callgraph,"",@"SHT_CUDA_CALLGRAPH"
	.align	4
	.sectionentsize	8
	.align		4
        /*0000*/ 	.word	0x00000000
	.align		4
        /*0004*/ 	.word	0xffffffff
	.align		4
        /*0008*/ 	.word	0x00000000
	.align		4
        /*000c*/ 	.word	0xfffffffe
	.align		4
        /*0010*/ 	.word	0x00000000
	.align		4
        /*0014*/ 	.word	0xfffffffd
	.align		4
        /*0018*/ 	.word	0x00000000
	.align		4
        /*001c*/ 	.word	0xfffffffc


//--------------------- .nv.constant4             --------------------------
	.section	.nv.constant4,"a",@progbits
	.align	8
	.align		8
.nv.constant4:
        /*0000*/ 	.dword	_$_str
	.align		8
        /*0008*/ 	.dword	_$_str_$_2


//--------------------- .text.triton_poi_fused__native_batch_norm_legit_no_training_add_relu_16 --------------------------
	.section	.text.triton_poi_fused__native_batch_norm_legit_no_training_add_relu_16,"ax",@progbits
	.sectionflags	@"SHF_BARRIERS=1"
	.align	128
        .global         triton_poi_fused__native_batch_norm_legit_no_training_add_relu_16
        .type           triton_poi_fused__native_batch_norm_legit_no_training_add_relu_16,@function
        .size           triton_poi_fused__native_batch_norm_legit_no_training_add_relu_16,(.L_x_1 - triton_poi_fused__native_batch_norm_legit_no_training_add_relu_16)
        .other          triton_poi_fused__native_batch_norm_legit_no_training_add_relu_16,@"STO_CUDA_ENTRY STV_DEFAULT"
triton_poi_fused__native_batch_norm_legit_no_training_add_relu_16:
.text.triton_poi_fused__native_batch_norm_legit_no_training_add_relu_16:
[----:B------:R-:W0:Y:S01]  /*0000*/  LDC R1, c[0x0][0x28] ;  /* 0x00000a00ff017b82 */ /* 0x000e220000000800 */
[----:B------:R-:W1:Y:S07]  /*0010*/  S2R R36, SR_CTAID.X ;  /* 0x0000000000247919 */ /* 0x000e6e0000002500 */
[----:B------:R-:W2:Y:S01]  /*0020*/  LDC.64 R8, c[0x0][0x220] ;  /* 0x00008800ff087b82 */ /* 0x000ea20000000a00 */
[----:B------:R-:W-:Y:S02]  /*0030*/  CS2R R4, SRZ ;  /* 0x0000000000047805 */ /* 0x000fe4000001ff00 */
[----:B------:R-:W-:Y:S01]  /*0040*/  CS2R R6, SRZ ;  /* 0x0000000000067805 */ /* 0x000fe2000001ff00 */
[----:B------:R-:W3:Y:S01]  /*0050*/  S2R R11, SR_TID.X ;  /* 0x00000000000b7919 */ /* 0x000ee20000002100 */
[----:B------:R-:W-:Y:S01]  /*0060*/  ULDC.64 UR6, c[0x0][0x208] ;  /* 0x0000820000067ab9 */ /* 0x000fe20000000a00 */
[----:B------:R-:W4:Y:S01]  /*0070*/  S2R R35, SR_CTAID.Y ;  /* 0x0000000000237919 */ /* 0x000f220000002600 */
[----:B------:R-:W-:Y:S01]  /*0080*/  IMAD.MOV.U32 R3, RZ, RZ, 0x3e800000 ;  /* 0x3e800000ff037424 */ /* 0x000fe200078e00ff */
[----:B------:R-:W5:Y:S08]  /*0090*/  LDC.64 R20, c[0x0][0x210] ;  /* 0x00008400ff147b82 */ /* 0x000f700000000a00 */
[----:B------:R-:W5:Y:S01]  /*00a0*/  LDC.64 R28, c[0x0][0x218] ;  /* 0x00008600ff1c7b82 */ /* 0x000f620000000a00 */
[----:B-1----:R-:W-:-:S02]  /*00b0*/  IMAD.SHL.U32 R36, R36, 0x40, RZ ;  /* 0x0000004024247824 */ /* 0x002fc400078e00ff */
[----:B---3--:R-:W-:-:S05]  /*00c0*/  IMAD.SHL.U32 R37, R11, 0x4, RZ ;  /* 0x000000040b257824 */ /* 0x008fca00078e00ff */
[----:B------:R-:W-:-:S04]  /*00d0*/  LOP3.LUT R2, R36, 0x3c, R37, 0xf8, !PT ;  /* 0x0000003c24027812 */ /* 0x000fc800078ef825 */
[C---:B------:R-:W-:Y:S01]  /*00e0*/  ISETP.GE.AND P3, PT, R2.reuse, 0x200, PT ;  /* 0x000002000200780c */ /* 0x040fe20003f66270 */
[----:B--2---:R-:W-:-:S12]  /*00f0*/  IMAD.WIDE R8, R2, 0x4, R8 ;  /* 0x0000000402087825 */ /* 0x004fd800078e0208 */
[----:B------:R1:W2:Y:S01]  /*0100*/  @!P3 LDG.E.EL.128 R4, desc[UR6][R8.64] ;  /* 0x000000060804b981 */ /* 0x0002a2000c2e1d00 */
[----:B------:R-:W-:Y:S01]  /*0110*/  SHF.R.U32.HI R34, RZ, 0x4, R11 ;  /* 0x00000004ff227819 */ /* 0x000fe2000001160b */
[----:B----4-:R-:W-:Y:S01]  /*0120*/  IMAD.SHL.U32 R35, R35, 0x40, RZ ;  /* 0x0000004023237824 */ /* 0x010fe200078e00ff */
[----:B------:R-:W-:Y:S02]  /*0130*/  CS2R R12, SRZ ;  /* 0x00000000000c7805 */ /* 0x000fe4000001ff00 */
[----:B------:R-:W-:Y:S02]  /*0140*/  CS2R R14, SRZ ;  /* 0x00000000000e7805 */ /* 0x000fe4000001ff00 */
[----:B------:R-:W-:-:S04]  /*0150*/  SGXT.U32 R34, R34, 0x4 ;  /* 0x000000042222781a */ /* 0x000fc80000000000 */
[----:B------:R-:W-:Y:S02]  /*0160*/  LOP3.LUT R23, R35, R34, RZ, 0xfc, !PT ;  /* 0x0000002223177212 */ /* 0x000fe400078efcff */
[----:B-1----:R-:W-:Y:S02]  /*0170*/  LOP3.LUT R9, R35, 0x10, R34, 0xfe, !PT ;  /* 0x0000001023097812 */ /* 0x002fe400078efe22 */
[C---:B------:R-:W-:Y:S01]  /*0180*/  ISETP.LT.AND P2, PT, R23.reuse, 0x100, !P3 ;  /* 0x000001001700780c */ /* 0x040fe20005f41270 */
[----:B------:R-:W-:Y:S01]  /*0190*/  IMAD R23, R23, 0x200, R2 ;  /* 0x0000020017177824 */ /* 0x000fe200078e0202 */
[----:B------:R-:W-:Y:S02]  /*01a0*/  LOP3.LUT R19, R35, 0x20, R34, 0xfe, !PT ;  /* 0x0000002023137812 */ /* 0x000fe400078efe22 */
[C---:B------:R-:W-:Y:S02]  /*01b0*/  ISETP.LT.AND P1, PT, R9.reuse, 0x100, !P3 ;  /* 0x000001000900780c */ /* 0x040fe40005f21270 */
[----:B------:R-:W-:Y:S01]  /*01c0*/  LEA R22, R9, R2, 0x9 ;  /* 0x0000000209167211 */ /* 0x000fe200078e48ff */
[----:B-----5:R-:W-:-:S04]  /*01d0*/  IMAD.WIDE R8, R23, 0x4, R20 ;  /* 0x0000000417087825 */ /* 0x020fc800078e0214 */
[----:B------:R-:W-:Y:S02]  /*01e0*/  IMAD R26, R19, 0x200, R2 ;  /* 0x00000200131a7824 */ /* 0x000fe400078e0202 */
[----:B0-----:R-:W-:-:S04]  /*01f0*/  IMAD.WIDE R28, R2, 0x4, R28 ;  /* 0x00000004021c7825 */ /* 0x001fc800078e021c */
[----:B--2---:R-:W-:Y:S01]  /*0200*/  FADD R10, R4, 9.9999997473787516356e-06 ;  /* 0x3727c5ac040a7421 */ /* 0x004fe20000000000 */
[----:B------:R-:W-:Y:S01]  /*0210*/  FADD R0, R5, 9.9999997473787516356e-06 ;  /* 0x3727c5ac05007421 */ /* 0x000fe20000000000 */
[----:B------:R-:W-:Y:S01]  /*0220*/  FADD R27, R6, 9.9999997473787516356e-06 ;  /* 0x3727c5ac061b7421 */ /* 0x000fe20000000000 */
[----:B------:R-:W-:Y:S01]  /*0230*/  FADD R30, R7, 9.9999997473787516356e-06 ;  /* 0x3727c5ac071e7421 */ /* 0x000fe20000000000 */
[----:B------:R-:W-:Y:S02]  /*0240*/  CS2R R4, SRZ ;  /* 0x0000000000047805 */ /* 0x000fe4000001ff00 */
[----:B------:R-:W-:Y:S01]  /*0250*/  CS2R R6, SRZ ;  /* 0x0000000000067805 */ /* 0x000fe2000001ff00 */
[----:B------:R-:W0:Y:S05]  /*0260*/  MUFU.SQRT R10, R10 ;  /* 0x0000000a000a7308 */ /* 0x000e2a0000002000 */
[----:B------:R1:W2:Y:S03]  /*0270*/  @P2 LDG.E.EL.128 R4, desc[UR6][R8.64] ;  /* 0x0000000608042981 */ /* 0x0002a6000c2e1d00 */
[----:B------:R-:W3:Y:S01]  /*0280*/  MUFU.SQRT R0, R0 ;  /* 0x0000000000007308 */ /* 0x000ee20000002000 */
[----:B0-----:R-:W-:-:S07]  /*0290*/  FSETP.GT.AND P0, PT, R10, 8.50705917302346158658e+37, PT ;  /* 0x7e8000000a00780b */ /* 0x001fce0003f04000 */
[----:B------:R-:W0:Y:S01]  /*02a0*/  MUFU.SQRT R27, R27 ;  /* 0x0000001b001b7308 */ /* 0x000e220000002000 */
[----:B------:R-:W-:Y:S02]  /*02b0*/  FSETP.GEU.AND P6, PT, R10, 1.175494350822287508e-38, PT ;  /* 0x008000000a00780b */ /* 0x000fe40003fce000 */
[----:B------:R-:W-:Y:S02]  /*02c0*/  FSEL R16, R3, 1, P0 ;  /* 0x3f80000003107808 */ /* 0x000fe40000000000 */
[----:B---3--:R-:W-:-:S03]  /*02d0*/  FSETP.GT.AND P5, PT, R0, 8.50705917302346158658e+37, PT ;  /* 0x7e8000000000780b */ /* 0x008fc60003fa4000 */
[----:B------:R-:W3:Y:S01]  /*02e0*/  MUFU.SQRT R30, R30 ;  /* 0x0000001e001e7308 */ /* 0x000ee20000002000 */
[----:B------:R-:W-:Y:S01]  /*02f0*/  FSETP.GEU.AND P4, PT, R0, 1.175494350822287508e-38, PT ;  /* 0x008000000000780b */ /* 0x000fe20003f8e000 */
[----:B------:R-:W-:-:S04]  /*0300*/  @P0 FMUL R10, R10, 0.25 ;  /* 0x3e8000000a0a0820 */ /* 0x000fc80000400000 */
[----:B------:R-:W-:Y:S01]  /*0310*/  @!P6 FMUL R16, R16, 16777216 ;  /* 0x4b8000001010e820 */ /* 0x000fe20000400000 */
[----:B------:R-:W-:Y:S01]  /*0320*/  @!P6 FMUL R10, R10, 16777216 ;  /* 0x4b8000000a0ae820 */ /* 0x000fe20000400000 */
[----:B0-----:R-:W-:Y:S02]  /*0330*/  FSETP.GT.AND P6, PT, R27, 8.50705917302346158658e+37, PT ;  /* 0x7e8000001b00780b */ /* 0x001fe40003fc4000 */
[----:B------:R-:W-:Y:S01]  /*0340*/  FSEL R31, R3, 1, P5 ;  /* 0x3f800000031f7808 */ /* 0x000fe20002800000 */
[----:B------:R-:W-:Y:S01]  /*0350*/  @P5 FMUL R0, R0, 0.25 ;  /* 0x3e80000000005820 */ /* 0x000fe20000400000 */
[----:B------:R0:W4:Y:S01]  /*0360*/  MUFU.RCP R25, R10 ;  /* 0x0000000a00197308 */ /* 0x0001220000001000 */
[----:B---3--:R-:W-:Y:S02]  /*0370*/  FSETP.GT.AND P5, PT, R30, 8.50705917302346158658e+37, PT ;  /* 0x7e8000001e00780b */ /* 0x008fe40003fa4000 */
[----:B------:R-:W-:Y:S01]  /*0380*/  @!P4 FMUL R0, R0, 16777216 ;  /* 0x4b8000000000c820 */ /* 0x000fe20000400000 */
[----:B------:R-:W-:Y:S01]  /*0390*/  @!P4 FMUL R31, R31, 16777216 ;  /* 0x4b8000001f1fc820 */ /* 0x000fe20000400000 */
[----:B------:R-:W-:-:S02]  /*03a0*/  FSETP.GEU.AND P4, PT, R27, 1.175494350822287508e-38, PT ;  /* 0x008000001b00780b */ /* 0x000fc40003f8e000 */
[----:B------:R-:W-:Y:S02]  /*03b0*/  FSEL R24, R3, 1, P6 ;  /* 0x3f80000003187808 */ /* 0x000fe40003000000 */
[----:B------:R-:W-:Y:S01]  /*03c0*/  @P6 FMUL R27, R27, 0.25 ;  /* 0x3e8000001b1b6820 */ /* 0x000fe20000400000 */
[----:B------:R-:W-:Y:S01]  /*03d0*/  FSETP.GEU.AND P6, PT, R30, 1.175494350822287508e-38, PT ;  /* 0x008000001e00780b */ /* 0x000fe20003fce000 */
[----:B------:R-:W3:Y:S01]  /*03e0*/  MUFU.RCP R0, R0 ;  /* 0x0000000000007308 */ /* 0x000ee20000001000 */
[----:B------:R-:W-:Y:S01]  /*03f0*/  ISETP.LT.AND P0, PT, R19, 0x100, !P3 ;  /* 0x000001001300780c */ /* 0x000fe20005f01270 */
[----:B0-----:R-:W-:-:S04]  /*0400*/  IMAD.WIDE R10, R22, 0x4, R20 ;  /* 0x00000004160a7825 */ /* 0x001fc800078e0214 */
[----:B------:R-:W-:Y:S01]  /*0410*/  @P5 FMUL R30, R30, 0.25 ;  /* 0x3e8000001e1e5820 */ /* 0x000fe20000400000 */
[----:B----4-:R-:W-:Y:S01]  /*0420*/  FMUL R25, R25, R16 ;  /* 0x0000001019197220 */ /* 0x010fe20000400000 */
[----:B------:R-:W-:Y:S01]  /*0430*/  CS2R R18, SRZ ;  /* 0x0000000000127805 */ /* 0x000fe2000001ff00 */
[----:B-1----:R-:W-:Y:S01]  /*0440*/  IMAD.WIDE R8, R26, 0x4, R20 ;  /* 0x000000041a087825 */ /* 0x002fe200078e0214 */
[----:B------:R0:W4:Y:S03]  /*0450*/  @P1 LDG.E.EL.128 R12, desc[UR6][R10.64] ;  /* 0x000000060a0c1981 */ /* 0x000126000c2e1d00 */
[----:B------:R-:W-:Y:S01]  /*0460*/  @!P6 FMUL R30, R30, 16777216 ;  /* 0x4b8000001e1ee820 */ /* 0x000fe20000400000 */
[----:B------:R-:W-:Y:S01]  /*0470*/  CS2R R16, SRZ ;  /* 0x0000000000107805 */ /* 0x000fe2000001ff00 */
[----:B---3--:R-:W-:-:S04]  /*0480*/  FMUL R0, R0, R31 ;  /* 0x0000001f00007220 */ /* 0x008fc80000400000 */
[----:B------:R-:W1:Y:S01]  /*0490*/  MUFU.RCP R30, R30 ;  /* 0x0000001e001e7308 */ /* 0x000e620000001000 */
[----:B------:R-:W-:Y:S01]  /*04a0*/  FSEL R31, R3, 1, P5 ;  /* 0x3f800000031f7808 */ /* 0x000fe20002800000 */
[----:B------:R3:W5:Y:S01]  /*04b0*/  @P0 LDG.E.EL.128 R16, desc[UR6][R8.64] ;  /* 0x0000000608100981 */ /* 0x000762000c2e1d00 */
[----:B------:R-:W-:Y:S01]  /*04c0*/  LOP3.LUT R3, R35, 0x30, R34, 0xfe, !PT ;  /* 0x0000003023037812 */ /* 0x000fe200078efe22 */
[----:B------:R-:W-:Y:S01]  /*04d0*/  @!P4 FMUL R27, R27, 16777216 ;  /* 0x4b8000001b1bc820 */ /* 0x000fe20000400000 */
[----:B------:R-:W-:Y:S01]  /*04e0*/  @!P4 FMUL R24, R24, 16777216 ;  /* 0x4b8000001818c820 */ /* 0x000fe20000400000 */
[----:B0-----:R-:W-:Y:S02]  /*04f0*/  CS2R R10, SRZ ;  /* 0x00000000000a7805 */ /* 0x001fe4000001ff00 */
[----:B------:R-:W-:Y:S01]  /*0500*/  ISETP.LT.AND P4, PT, R3, 0x100, !P3 ;  /* 0x000001000300780c */ /* 0x000fe20005f81270 */
[----:B------:R-:W-:Y:S01]  /*0510*/  @!P6 FMUL R31, R31, 16777216 ;  /* 0x4b8000001f1fe820 */ /* 0x000fe20000400000 */
[----:B---3--:R-:W-:Y:S01]  /*0520*/  CS2R R8, SRZ ;  /* 0x0000000000087805 */ /* 0x008fe2000001ff00 */
[----:B------:R-:W-:-:S02]  /*0530*/  IMAD R32, R3, 0x200, R2 ;  /* 0x0000020003207824 */ /* 0x000fc400078e0202 */
[----:B-1----:R-:W-:Y:S01]  /*0540*/  FMUL R3, R30, R31 ;  /* 0x0000001f1e037220 */ /* 0x002fe20000400000 */
[----:B------:R-:W-:Y:S02]  /*0550*/  CS2R R30, SRZ ;  /* 0x00000000001e7805 */ /* 0x000fe4000001ff00 */
[----:B------:R0:W2:Y:S01]  /*0560*/  @!P3 LDG.E.EL.128 R8, desc[UR6][R28.64] ;  /* 0x000000061c08b981 */ /* 0x0000a2000c2e1d00 */
[----:B------:R-:W-:Y:S01]  /*0570*/  IMAD.WIDE R20, R32, 0x4, R20 ;  /* 0x0000000420147825 */ /* 0x000fe200078e0214 */
[----:B0-----:R-:W-:-:S06]  /*0580*/  CS2R R28, SRZ ;  /* 0x00000000001c7805 */ /* 0x001fcc000001ff00 */
[----:B------:R5:W3:Y:S01]  /*0590*/  @P4 LDG.E.EL.128 R28, desc[UR6][R20.64] ;  /* 0x00000006141c4981 */ /* 0x000ae2000c2e1d00 */
[----:B------:R-:W0:Y:S02]  /*05a0*/  MUFU.RCP R27, R27 ;  /* 0x0000001b001b7308 */ /* 0x000e240000001000 */
[----:B0-----:R-:W-:Y:S01]  /*05b0*/  FMUL R24, R27, R24 ;  /* 0x000000181b187220 */ /* 0x001fe20000400000 */
[C---:B--2---:R-:W-:Y:S01]  /*05c0*/  FADD R7, -R11.reuse, R7 ;  /* 0x000000070b077221 */ /* 0x044fe20000000100 */
[C---:B----4-:R-:W-:Y:S01]  /*05d0*/  FADD R15, -R11.reuse, R15 ;  /* 0x0000000f0b0f7221 */ /* 0x050fe20000000100 */
[----:B-----5:R-:W-:Y:S01]  /*05e0*/  FADD R20, -R11, R19 ;  /* 0x000000130b147221 */ /* 0x020fe20000000100 */
[C---:B------:R-:W-:Y:S01]  /*05f0*/  FADD R13, -R9.reuse, R13 ;  /* 0x0000000d090d7221 */ /* 0x040fe20000000100 */
[----:B------:R-:W-:Y:S01]  /*0600*/  FADD R12, -R8, R12 ;  /* 0x0000000c080c7221 */ /* 0x000fe20000000100 */
[C---:B------:R-:W-:Y:S01]  /*0610*/  FADD R6, -R10.reuse, R6 ;  /* 0x000000060a067221 */ /* 0x040fe20000000100 */
[C---:B------:R-:W-:Y:S01]  /*0620*/  FADD R14, -R10.reuse, R14 ;  /* 0x0000000e0a0e7221 */ /* 0x040fe20000000100 */
[----:B------:R-:W-:Y:S01]  /*0630*/  FADD R21, -R9, R17 ;  /* 0x0000001109157221 */ /* 0x000fe20000000100 */
[----:B---3--:R-:W-:Y:S01]  /*0640*/  FADD R31, -R11, R31 ;  /* 0x0000001f0b1f7221 */ /* 0x008fe20000000100 */
[----:B------:R-:W-:-:S02]  /*0650*/  FADD R11, -R10, R18 ;  /* 0x000000120a0b7221 */ /* 0x000fc40000000100 */
[----:B------:R-:W0:Y:S01]  /*0660*/  LDC.64 R18, c[0x0][0x228] ;  /* 0x00008a00ff127b82 */ /* 0x000e220000000a00 */
[----:B------:R-:W-:Y:S01]  /*0670*/  FADD R30, -R10, R30 ;  /* 0x0000001e0a1e7221 */ /* 0x000fe20000000100 */
[C---:B------:R-:W-:Y:S01]  /*0680*/  FADD R10, -R9.reuse, R5 ;  /* 0x00000005090a7221 */ /* 0x040fe20000000100 */
[----:B------:R-:W-:Y:S01]  /*0690*/  FADD R29, -R9, R29 ;  /* 0x0000001d091d7221 */ /* 0x000fe20000000100 */
[----:B------:R-:W-:Y:S01]  /*06a0*/  FMUL R27, R25, R12 ;  /* 0x0000000c191b7220 */ /* 0x000fe20000400000 */
[----:B------:R-:W-:-:S03]  /*06b0*/  FMUL R9, R0, R13 ;  /* 0x0000000d00097220 */ /* 0x000fc60000400000 */
[----:B------:R-:W1:Y:S01]  /*06c0*/  LDC.64 R12, c[0x0][0x230] ;  /* 0x00008c00ff0c7b82 */ /* 0x000e620000000a00 */
[C---:B------:R-:W-:Y:S01]  /*06d0*/  FADD R4, -R8.reuse, R4 ;  /* 0x0000000408047221 */ /* 0x040fe20000000100 */
[C---:B------:R-:W-:Y:S01]  /*06e0*/  FADD R16, -R8.reuse, R16 ;  /* 0x0000001008107221 */ /* 0x040fe20000000100 */
[----:B------:R-:W-:Y:S02]  /*06f0*/  FADD R8, -R8, R28 ;  /* 0x0000001c08087221 */ /* 0x000fe40000000100 */
[C---:B------:R-:W-:Y:S01]  /*0700*/  FMUL R33, R25.reuse, R4 ;  /* 0x0000000419217220 */ /* 0x040fe20000400000 */
[C---:B------:R-:W-:Y:S01]  /*0710*/  FMUL R28, R25.reuse, R16 ;  /* 0x00000010191c7220 */ /* 0x040fe20000400000 */
[----:B------:R-:W-:Y:S01]  /*0720*/  CS2R R16, SRZ ;  /* 0x0000000000107805 */ /* 0x000fe2000001ff00 */
[----:B------:R-:W-:Y:S01]  /*0730*/  FMUL R25, R25, R8 ;  /* 0x0000000819197220 */ /* 0x000fe20000400000 */
[----:B------:R-:W-:Y:S01]  /*0740*/  FMUL R8, R0, R10 ;  /* 0x0000000a00087220 */ /* 0x000fe20000400000 */
[----:B------:R-:W-:Y:S01]  /*0750*/  FMUL R10, R24, R6 ;  /* 0x00000006180a7220 */ /* 0x000fe20000400000 */
[----:B0-----:R-:W-:Y:S01]  /*0760*/  IMAD.WIDE R4, R2, 0x4, R18 ;  /* 0x0000000402047825 */ /* 0x001fe200078e0212 */
[----:B------:R-:W-:-:S03]  /*0770*/  CS2R R18, SRZ ;  /* 0x0000000000127805 */ /* 0x000fc6000001ff00 */
[C---:B------:R-:W-:Y:S01]  /*0780*/  FMUL R21, R0.reuse, R21 ;  /* 0x0000001500157220 */ /* 0x040fe20000400000 */
[----:B------:R-:W-:Y:S01]  /*0790*/  FMUL R29, R0, R29 ;  /* 0x0000001d001d7220 */ /* 0x000fe20000400000 */
[----:B------:R-:W-:Y:S01]  /*07a0*/  FMUL R6, R24, R11 ;  /* 0x0000000b18067220 */ /* 0x000fe20000400000 */
[C---:B------:R-:W-:Y:S01]  /*07b0*/  FMUL R7, R3.reuse, R7 ;  /* 0x0000000703077220 */ /* 0x040fe20000400000 */
[C---:B------:R-:W-:Y:S01]  /*07c0*/  FMUL R11, R3.reuse, R15 ;  /* 0x0000000f030b7220 */ /* 0x040fe20000400000 */
[----:B------:R0:W2:Y:S01]  /*07d0*/  @!P3 LDG.E.EL.128 R16, desc[UR6][R4.64] ;  /* 0x000000060410b981 */ /* 0x0000a2000c2e1d00 */
[C---:B------:R-:W-:Y:S01]  /*07e0*/  FMUL R20, R3.reuse, R20 ;  /* 0x0000001403147220 */ /* 0x040fe20000400000 */
[----:B------:R-:W-:Y:S01]  /*07f0*/  FMUL R0, R3, R31 ;  /* 0x0000001f03007220 */ /* 0x000fe20000400000 */
[----:B-1----:R-:W-:Y:S01]  /*0800*/  IMAD.WIDE R2, R2, 0x4, R12 ;  /* 0x0000000402027825 */ /* 0x002fe200078e020c */
[----:B------:R-:W-:-:S03]  /*0810*/  CS2R R12, SRZ ;  /* 0x00000000000c7805 */ /* 0x000fc6000001ff00 */
[----:B0-----:R-:W-:Y:S01]  /*0820*/  FMUL R5, R24, R14 ;  /* 0x0000000e18057220 */ /* 0x001fe20000400000 */
[----:B------:R-:W-:-:S06]  /*0830*/  CS2R R14, SRZ ;  /* 0x00000000000e7805 */ /* 0x000fcc000001ff00 */
[----:B------:R-:W2:Y:S01]  /*0840*/  @!P3 LDG.E.EL.128 R12, desc[UR6][R2.64] ;  /* 0x00000006020cb981 */ /* 0x000ea2000c2e1d00 */
[----:B------:R-:W-:Y:S01]  /*0850*/  FMUL R4, R24, R30 ;  /* 0x0000001e18047220 */ /* 0x000fe20000400000 */
[-CC-:B--2---:R-:W-:Y:S01]  /*0860*/  FFMA R0, R0, R19.reuse, R15.reuse ;  /* 0x0000001300007223 */ /* 0x184fe2000000000f */
[-CC-:B------:R-:W-:Y:S01]  /*0870*/  FFMA R3, R20, R19.reuse, R15.reuse ;  /* 0x0000001314037223 */ /* 0x180fe2000000000f */
[-CC-:B------:R-:W-:Y:S01]  /*0880*/  FFMA R2, R11, R19.reuse, R15.reuse ;  /* 0x000000130b027223 */ /* 0x180fe2000000000f */
[----:B------:R-:W-:Y:S01]  /*0890*/  FFMA R24, R7, R19, R15 ;  /* 0x0000001307187223 */ /* 0x000fe2000000000f */
[-CC-:B------:R-:W-:Y:S01]  /*08a0*/  FFMA R4, R4, R18.reuse, R14.reuse ;  /* 0x0000001204047223 */ /* 0x180fe2000000000e */
[-CC-:B------:R-:W-:Y:S01]  /*08b0*/  FFMA R6, R6, R18.reuse, R14.reuse ;  /* 0x0000001206067223 */ /* 0x180fe2000000000e */
[-CC-:B------:R-:W-:Y:S01]  /*08c0*/  FFMA R5, R5, R18.reuse, R14.reuse ;  /* 0x0000001205057223 */ /* 0x180fe2000000000e */
[----:B------:R-:W-:Y:S02]  /*08d0*/  FFMA R30, R10, R18, R14 ;  /* 0x000000120a1e7223 */ /* 0x000fe4000000000e */
[----:B------:R-:W0:Y:S01]  /*08e0*/  LDC.64 R14, c[0x0][0x238] ;  /* 0x00008e00ff0e7b82 */ /* 0x000e220000000a00 */
[-CC-:B------:R-:W-:Y:S01]  /*08f0*/  FFMA R20, R9, R17.reuse, R13.reuse ;  /* 0x0000001109147223 */ /* 0x180fe2000000000d */
[----:B------:R-:W-:Y:S01]  /*0900*/  FFMA R18, R8, R17, R13 ;  /* 0x0000001108127223 */ /* 0x000fe2000000000d */
[----:B------:R-:W-:-:S02]  /*0910*/  CS2R R8, SRZ ;  /* 0x0000000000087805 */ /* 0x000fc4000001ff00 */
[----:B------:R-:W-:Y:S01]  /*0920*/  CS2R R10, SRZ ;  /* 0x00000000000a7805 */ /* 0x000fe2000001ff00 */
[----:B0-----:R-:W-:-:S05]  /*0930*/  IMAD.WIDE R14, R23, 0x4, R14 ;  /* 0x00000004170e7825 */ /* 0x001fca00078e020e */
[----:B------:R0:W2:Y:S01]  /*0940*/  @P2 LDG.E.EL.128 R8, desc[UR6][R14.64] ;  /* 0x000000060e082981 */ /* 0x0000a2000c2e1d00 */
[-CC-:B------:R-:W-:Y:S01]  /*0950*/  FFMA R7, R29, R17.reuse, R13.reuse ;  /* 0x000000111d077223 */ /* 0x180fe2000000000d */
[----:B------:R-:W-:Y:S01]  /*0960*/  FFMA R21, R21, R17, R13 ;  /* 0x0000001115157223 */ /* 0x000fe2000000000d */
[-CC-:B------:R-:W-:Y:S01]  /*0970*/  FFMA R25, R25, R16.reuse, R12.reuse ;  /* 0x0000001019197223 */ /* 0x180fe2000000000c */
[-CC-:B------:R-:W-:Y:S01]  /*0980*/  FFMA R28, R28, R16.reuse, R12.reuse ;  /* 0x000000101c1c7223 */ /* 0x180fe2000000000c */
[-CC-:B------:R-:W-:Y:S01]  /*0990*/  FFMA R29, R27, R16.reuse, R12.reuse ;  /* 0x000000101b1d7223 */ /* 0x180fe2000000000c */
[----:B------:R-:W-:Y:S02]  /*09a0*/  FFMA R33, R33, R16, R12 ;  /* 0x0000001021217223 */ /* 0x000fe4000000000c */
[----:B------:R-:W1:Y:S01]  /*09b0*/  LDC.64 R16, c[0x0][0x238] ;  /* 0x00008e00ff107b82 */ /* 0x000e620000000a00 */
[----:B------:R-:W-:Y:S02]  /*09c0*/  CS2R R12, SRZ ;  /* 0x00000000000c7805 */ /* 0x000fe4000001ff00 */
[----:B0-----:R-:W-:Y:S01]  /*09d0*/  CS2R R14, SRZ ;  /* 0x00000000000e7805 */ /* 0x001fe2000001ff00 */
[----:B-1----:R-:W-:-:S04]  /*09e0*/  IMAD.WIDE R16, R22, 0x4, R16 ;  /* 0x0000000416107825 */ /* 0x002fc800078e0210 */
[----:B------:R-:W0:Y:S01]  /*09f0*/  LDC.64 R22, c[0x0][0x238] ;  /* 0x00008e00ff167b82 */ /* 0x000e220000000a00 */
[----:B------:R1:W3:Y:S02]  /*0a00*/  @P1 LDG.E.EL.128 R12, desc[UR6][R16.64] ;  /* 0x00000006100c1981 */ /* 0x0002e4000c2e1d00 */
[----:B-1----:R-:W-:Y:S01]  /*0a10*/  CS2R R16, SRZ ;  /* 0x0000000000107805 */ /* 0x002fe2000001ff00 */
[----:B0-----:R-:W-:-:S04]  /*0a20*/  IMAD.WIDE R26, R26, 0x4, R22 ;  /* 0x000000041a1a7825 */ /* 0x001fc800078e0216 */
[----:B------:R-:W-:Y:S01]  /*0a30*/  IMAD.WIDE R22, R32, 0x4, R22 ;  /* 0x0000000420167825 */ /* 0x000fe200078e0216 */
[----:B--2---:R-:W-:-:S03]  /*0a40*/  FSETP.GEU.AND P1, PT, R18, -R9, PT ;  /* 0x800000091200720b */ /* 0x004fc60003f2e000 */
[----:B------:R-:W-:Y:S01]  /*0a50*/  FADD R32, R18, R9 ;  /* 0x0000000912207221 */ /* 0x000fe20000000000 */
[----:B------:R-:W-:Y:S02]  /*0a60*/  CS2R R18, SRZ ;  /* 0x0000000000127805 */ /* 0x000fe4000001ff00 */
[C---:B------:R-:W-:Y:S01]  /*0a70*/  FSETP.GEU.AND P5, PT, R30.reuse, -R10, PT ;  /* 0x8000000a1e00720b */ /* 0x040fe20003fae000 */
[C---:B------:R-:W-:Y:S01]  /*0a80*/  FADD R31, R33.reuse, R8 ;  /* 0x00000008211f7221 */ /* 0x040fe20000000000 */
[----:B------:R-:W-:Y:S01]  /*0a90*/  FSETP.GEU.AND P2, PT, R33, -R8, PT ;  /* 0x800000082100720b */ /* 0x000fe20003f4e000 */
[----:B------:R-:W-:Y:S01]  /*0aa0*/  FADD R30, R30, R10 ;  /* 0x0000000a1e1e7221 */ /* 0x000fe20000000000 */
[----:B------:R-:W2:Y:S01]  /*0ab0*/  @P0 LDG.E.EL.128 R16, desc[UR6][R26.64] ;  /* 0x000000061a100981 */ /* 0x000ea2000c2e1d00 */
[C---:B------:R-:W-:Y:S01]  /*0ac0*/  FSETP.GEU.AND P0, PT, R24.reuse, -R11, PT ;  /* 0x8000000b1800720b */ /* 0x040fe20003f0e000 */
[----:B------:R-:W-:Y:S01]  /*0ad0*/  FADD R24, R24, R11 ;  /* 0x0000000b18187221 */ /* 0x000fe20000000000 */
[----:B------:R-:W-:-:S02]  /*0ae0*/  CS2R R8, SRZ ;  /* 0x0000000000087805 */ /* 0x000fc4000001ff00 */
[----:B------:R-:W-:-:S06]  /*0af0*/  CS2R R10, SRZ ;  /* 0x00000000000a7805 */ /* 0x000fcc000001ff00 */
[----:B------:R0:W4:Y:S01]  /*0b00*/  @P4 LDG.E.EL.128 R8, desc[UR6][R22.64] ;  /* 0x0000000616084981 */ /* 0x000122000c2e1d00 */
[----:B------:R-:W1:Y:S01]  /*0b10*/  S2R R33, SR_TID.X ;  /* 0x0000000000217919 */ /* 0x000e620000002100 */
[----:B------:R-:W5:Y:S01]  /*0b20*/  S2UR UR5, SR_CgaCtaId ;  /* 0x00000000000579c3 */ /* 0x000f620000008800 */
[----:B------:R-:W-:Y:S01]  /*0b30*/  UMOV UR4, 0x400 ;  /* 0x0000040000047882 */ /* 0x000fe20000000000 */
[C---:B---3--:R-:W-:Y:S01]  /*0b40*/  FSETP.GEU.AND P3, PT, R20.reuse, -R13, PT ;  /* 0x8000000d1400720b */ /* 0x048fe20003f6e000 */
[----:B0-----:R-:W-:Y:S01]  /*0b50*/  FADD R22, R20, R13 ;  /* 0x0000000d14167221 */ /* 0x001fe20000000000 */
[----:B------:R-:W-:Y:S01]  /*0b60*/  FSETP.GEU.AND P4, PT, R29, -R12, PT ;  /* 0x8000000c1d00720b */ /* 0x000fe20003f8e000 */
[----:B-----5:R-:W-:Y:S01]  /*0b70*/  UPRMT UR4, UR5, 0x654, UR4 ;  /* 0x0000065405047896 */ /* 0x020fe20008000004 */
[----:B-1----:R-:W-:Y:S01]  /*0b80*/  IMAD.SHL.U32 R26, R33, 0x100, RZ ;  /* 0x00000100211a7824 */ /* 0x002fe200078e00ff */
[----:B------:R-:W-:-:S04]  /*0b90*/  SHF.R.U32.HI R27, RZ, 0x4, R33 ;  /* 0x00000004ff1b7819 */ /* 0x000fc80000011621 */
[----:B------:R-:W-:Y:S02]  /*0ba0*/  SGXT.U32 R27, R27, 0x4 ;  /* 0x000000041b1b781a */ /* 0x000fe40000000000 */
[----:B------:R-:W-:Y:S01]  /*0bb0*/  LOP3.LUT R26, R26, 0xf00, RZ, 0xc0, !PT ;  /* 0x00000f001a1a7812 */ /* 0x000fe200078ec0ff */
[----:B------:R-:W-:-:S03]  /*0bc0*/  FADD R12, R29, R12 ;  /* 0x0000000c1d0c7221 */ /* 0x000fc60000000000 */
[C---:B------:R-:W-:Y:S02]  /*0bd0*/  LOP3.LUT R27, R26.reuse, R27, RZ, 0xfc, !PT ;  /* 0x0000001b1a1b7212 */ /* 0x040fe400078efcff */
[----:B------:R-:W-:Y:S02]  /*0be0*/  LEA.HI R20, R26, UR4, RZ, 0x1e ;  /* 0x000000041a147c11 */ /* 0x000fe4000f8ff0ff */
[----:B------:R-:W-:Y:S02]  /*0bf0*/  FSEL R29, R32, RZ, P1 ;  /* 0x000000ff201d7208 */ /* 0x000fe40000800000 */
[C---:B------:R-:W-:Y:S01]  /*0c00*/  LOP3.LUT R23, R26.reuse, 0x80, RZ, 0xfc, !PT ;  /* 0x000000801a177812 */ /* 0x040fe200078efcff */
[----:B------:R-:W-:Y:S01]  /*0c10*/  IMAD R13, R27, 0x4, R20 ;  /* 0x000000041b0d7824 */ /* 0x000fe200078e0214 */
[C---:B------:R-:W-:Y:S02]  /*0c20*/  LOP3.LUT R32, R26.reuse, 0xc0, RZ, 0xfc, !PT ;  /* 0x000000c01a207812 */ /* 0x040fe400078efcff */
[----:B------:R-:W-:-:S02]  /*0c30*/  LOP3.LUT R20, R26, 0x40, RZ, 0xfc, !PT ;  /* 0x000000401a147812 */ /* 0x000fc400078efcff */
[----:B------:R-:W-:Y:S02]  /*0c40*/  LEA.HI R26, R23, UR4, RZ, 0x1e ;  /* 0x00000004171a7c11 */ /* 0x000fe4000f8ff0ff */
[----:B------:R-:W-:Y:S02]  /*0c50*/  LEA.HI R32, R32, UR4, RZ, 0x1e ;  /* 0x0000000420207c11 */ /* 0x000fe4000f8ff0ff */
[----:B------:R-:W-:Y:S01]  /*0c60*/  LEA.HI R20, R20, UR4, RZ, 0x1e ;  /* 0x0000000414147c11 */ /* 0x000fe2000f8ff0ff */
[C---:B------:R-:W-:Y:S02]  /*0c70*/  IMAD R23, R27.reuse, 0x4, R26 ;  /* 0x000000041b177824 */ /* 0x040fe400078e021a */
[C---:B------:R-:W-:Y:S01]  /*0c80*/  IMAD R26, R27.reuse, 0x4, R32 ;  /* 0x000000041b1a7824 */ /* 0x040fe200078e0220 */
[----:B------:R-:W-:Y:S02]  /*0c90*/  LEA R20, R27, R20, 0x2 ;  /* 0x000000141b147211 */ /* 0x000fe400078e10ff */
[----:B------:R-:W-:-:S02]  /*0ca0*/  FSEL R27, R24, RZ, P0 ;  /* 0x000000ff181b7208 */ /* 0x000fc40000000000 */
[C---:B------:R-:W-:Y:S01]  /*0cb0*/  FSETP.GEU.AND P0, PT, R5.reuse, -R14, PT ;  /* 0x8000000e0500720b */ /* 0x040fe20003f0e000 */
[----:B------:R-:W-:Y:S01]  /*0cc0*/  FADD R5, R5, R14 ;  /* 0x0000000e05057221 */ /* 0x000fe20000000000 */
[----:B------:R-:W-:-:S04]  /*0cd0*/  FSEL R31, R31, RZ, P2 ;  /* 0x000000ff1f1f7208 */ /* 0x000fc80001000000 */
[----:B------:R-:W-:Y:S01]  /*0ce0*/  FSEL R14, R5, RZ, P0 ;  /* 0x000000ff050e7208 */ /* 0x000fe20000000000 */
[----:B------:R-:W-:Y:S01]  /*0cf0*/  STS [R13], R31 ;  /* 0x0000001f0d007388 */ /* 0x000fe20000000800 */
[----:B------:R-:W-:Y:S02]  /*0d00*/  FSEL R12, R12, RZ, P4 ;  /* 0x000000ff0c0c7208 */ /* 0x000fe40002000000 */
[----:B------:R-:W-:Y:S01]  /*0d10*/  FSETP.GEU.AND P4, PT, R2, -R15, PT ;  /* 0x8000000f0200720b */ /* 0x000fe20003f8e000 */
[----:B------:R0:W-:Y:S01]  /*0d20*/  STS [R20+0x100], R29 ;  /* 0x0001001d14007388 */ /* 0x0001e20000000800 */
[----:B------:R-:W-:Y:S01]  /*0d30*/  FSEL R30, R30, RZ, P5 ;  /* 0x000000ff1e1e7208 */ /* 0x000fe20002800000 */
[----:B------:R-:W-:Y:S01]  /*0d40*/  FADD R2, R2, R15 ;  /* 0x0000000f02027221 */ /* 0x000fe20000000000 */
[----:B0-----:R-:W-:-:S03]  /*0d50*/  FSEL R29, R22, RZ, P3 ;  /* 0x000000ff161d7208 */ /* 0x001fc60001800000 */
[----:B------:R-:W-:Y:S01]  /*0d60*/  STS [R23+0x200], R30 ;  /* 0x0002001e17007388 */ /* 0x000fe20000000800 */
[----:B------:R-:W-:-:S03]  /*0d70*/  FSEL R5, R2, RZ, P4 ;  /* 0x000000ff02057208 */ /* 0x000fc60002000000 */
[----:B------:R-:W-:Y:S04]  /*0d80*/  STS [R26+0x300], R27 ;  /* 0x0003001b1a007388 */ /* 0x000fe80000000800 */
[----:B------:R-:W-:Y:S04]  /*0d90*/  STS [R13+0x40], R12 ;  /* 0x0000400c0d007388 */ /* 0x000fe80000000800 */
[----:B------:R-:W-:Y:S01]  /*0da0*/  STS [R20+0x140], R29 ;  /* 0x0001401d14007388 */ /* 0x000fe20000000800 */
[----:B------:R-:W-:-:S03]  /*0db0*/  IMAD.SHL.U32 R2, R33, 0x4, RZ ;  /* 0x0000000421027824 */ /* 0x000fc600078e00ff */
[----:B------:R-:W-:Y:S04]  /*0dc0*/  STS [R23+0x240], R14 ;  /* 0x0002400e17007388 */ /* 0x000fe80000000800 */
[----:B------:R0:W-:Y:S01]  /*0dd0*/  STS [R26+0x340], R5 ;  /* 0x000340051a007388 */ /* 0x0001e20000000800 */
[----:B------:R-:W-:Y:S02]  /*0de0*/  LOP3.LUT R2, R2, 0x3fc, RZ, 0xc0, !PT ;  /* 0x000003fc02027812 */ /* 0x000fe400078ec0ff */
[----:B------:R-:W-:Y:S02]  /*0df0*/  LOP3.LUT R33, R33, 0xf0, RZ, 0xc0, !PT ;  /* 0x000000f021217812 */ /* 0x000fe400078ec0ff */
[----:B0-----:R-:W-:-:S04]  /*0e00*/  LOP3.LUT R5, R2, 0x400, RZ, 0xfc, !PT ;  /* 0x0000040002057812 */ /* 0x001fc800078efcff */
[----:B------:R-:W-:-:S04]  /*0e10*/  SHF.R.U32.HI R5, RZ, 0x2, R5 ;  /* 0x00000002ff057819 */ /* 0x000fc80000011605 */
[----:B------:R-:W-:Y:S01]  /*0e20*/  LOP3.LUT R5, R5, 0x1f0, RZ, 0xc0, !PT ;  /* 0x000001f005057812 */ /* 0x000fe200078ec0ff */
[----:B------:R-:W-:-:S03]  /*0e30*/  VIADD R33, R33, UR4 ;  /* 0x0000000421217c36 */ /* 0x000fc60008000000 */
[----:B------:R-:W-:Y:S02]  /*0e40*/  IADD3 R5, R5, UR4, RZ ;  /* 0x0000000405057c10 */ /* 0x000fe4000fffe0ff */
[C---:B--2---:R-:W-:Y:S01]  /*0e50*/  FSETP.GEU.AND P0, PT, R3.reuse, -R19, PT ;  /* 0x800000130300720b */ /* 0x044fe20003f0e000 */
[----:B------:R-:W-:Y:S01]  /*0e60*/  FADD R3, R3, R19 ;  /* 0x0000001303037221 */ /* 0x000fe20000000000 */
[C---:B------:R-:W-:Y:S01]  /*0e70*/  FSETP.GEU.AND P2, PT, R21.reuse, -R17, PT ;  /* 0x800000111500720b */ /* 0x040fe20003f4e000 */
[----:B------:R-:W-:Y:S01]  /*0e80*/  FADD R17, R21, R17 ;  /* 0x0000001115117221 */ /* 0x000fe20000000000 */
[C---:B------:R-:W-:Y:S01]  /*0e90*/  FSETP.GEU.AND P1, PT, R6.reuse, -R18, PT ;  /* 0x800000120600720b */ /* 0x040fe20003f2e000 */
[----:B------:R-:W-:Y:S01]  /*0ea0*/  FADD R6, R6, R18 ;  /* 0x0000001206067221 */ /* 0x000fe20000000000 */
[----:B------:R-:W-:Y:S02]  /*0eb0*/  FSEL R3, R3, RZ, P0 ;  /* 0x000000ff03037208 */ /* 0x000fe40000000000 */
[C---:B------:R-:W-:Y:S01]  /*0ec0*/  FSETP.GEU.AND P3, PT, R28.reuse, -R16, PT ;  /* 0x800000101c00720b */ /* 0x040fe20003f6e000 */
[----:B------:R-:W-:Y:S01]  /*0ed0*/  FADD R16, R28, R16 ;  /* 0x000000101c107221 */ /* 0x000fe20000000000 */
[C---:B----4-:R-:W-:Y:S01]  /*0ee0*/  FSETP.GEU.AND P0, PT, R25.reuse, -R8, PT ;  /* 0x800000081900720b */ /* 0x050fe20003f0e000 */
[----:B------:R-:W-:Y:S01]  /*0ef0*/  FADD R8, R25, R8 ;  /* 0x0000000819087221 */ /* 0x000fe20000000000 */
[----:B------:R-:W-:-:S02]  /*0f00*/  FSEL R17, R17, RZ, P2 ;  /* 0x000000ff11117208 */ /* 0x000fc40001000000 */
[----:B------:R-:W-:Y:S02]  /*0f10*/  FSEL R6, R6, RZ, P1 ;  /* 0x000000ff06067208 */ /* 0x000fe40000800000 */
[C---:B------:R-:W-:Y:S01]  /*0f20*/  FSETP.GEU.AND P2, PT, R7.reuse, -R9, PT ;  /* 0x800000090700720b */ /* 0x040fe20003f4e000 */
[----:B------:R-:W-:Y:S01]  /*0f30*/  FADD R7, R7, R9 ;  /* 0x0000000907077221 */ /* 0x000fe20000000000 */
[----:B------:R-:W-:Y:S02]  /*0f40*/  FSEL R16, R16, RZ, P3 ;  /* 0x000000ff10107208 */ /* 0x000fe40001800000 */
[C---:B------:R-:W-:Y:S01]  /*0f50*/  FSETP.GEU.AND P1, PT, R4.reuse, -R10, PT ;  /* 0x8000000a0400720b */ /* 0x040fe20003f2e000 */
[----:B------:R-:W-:Y:S01]  /*0f60*/  FADD R4, R4, R10 ;  /* 0x0000000a04047221 */ /* 0x000fe20000000000 */
[----:B------:R-:W-:Y:S02]  /*0f70*/  FSEL R8, R8, RZ, P0 ;  /* 0x000000ff08087208 */ /* 0x000fe40000000000 */
[C---:B------:R-:W-:Y:S01]  /*0f80*/  FSETP.GEU.AND P0, PT, R0.reuse, -R11, PT ;  /* 0x8000000b0000720b */ /* 0x040fe20003f0e000 */
[----:B------:R-:W-:Y:S01]  /*0f90*/  FADD R0, R0, R11 ;  /* 0x0000000b00007221 */ /* 0x000fe20000000000 */
[----:B------:R0:W-:Y:S01]  /*0fa0*/  STS [R13+0x80], R16 ;  /* 0x000080100d007388 */ /* 0x0001e20000000800 */
[----:B------:R-:W-:-:S03]  /*0fb0*/  FSEL R7, R7, RZ, P2 ;  /* 0x000000ff07077208 */ /* 0x000fc60001000000 */
[----:B------:R-:W-:Y:S01]  /*0fc0*/  STS [R20+0x180], R17 ;  /* 0x0001801114007388 */ /* 0x000fe20000000800 */
[----:B------:R-:W-:-:S03]  /*0fd0*/  FSEL R19, R0, RZ, P0 ;  /* 0x000000ff00137208 */ /* 0x000fc60000000000 */
[----:B------:R1:W-:Y:S01]  /*0fe0*/  STS [R23+0x280], R6 ;  /* 0x0002800617007388 */ /* 0x0003e20000000800 */
[----:B0-----:R-:W-:-:S03]  /*0ff0*/  FSEL R16, R4, RZ, P1 ;  /* 0x000000ff04107208 */ /* 0x001fc60000800000 */
[----:B------:R-:W-:Y:S04]  /*1000*/  STS [R26+0x380], R3 ;  /* 0x000380031a007388 */ /* 0x000fe80000000800 */
[----:B------:R-:W-:Y:S04]  /*1010*/  STS [R13+0xc0], R8 ;  /* 0x0000c0080d007388 */ /* 0x000fe80000000800 */
[----:B------:R-:W-:Y:S04]  /*1020*/  STS [R20+0x1c0], R7 ;  /* 0x0001c00714007388 */ /* 0x000fe80000000800 */
[----:B------:R0:W-:Y:S04]  /*1030*/  STS [R23+0x2c0], R16 ;  /* 0x0002c01017007388 */ /* 0x0001e80000000800 */
[----:B------:R2:W-:Y:S01]  /*1040*/  STS [R26+0x3c0], R19 ;  /* 0x0003c0131a007388 */ /* 0x0005e20000000800 */
[----:B-1----:R-:W-:-:S04]  /*1050*/  LOP3.LUT R6, R2, 0x800, RZ, 0xfc, !PT ;  /* 0x0000080002067812 */ /* 0x002fc800078efcff */
[----:B------:R-:W-:Y:S01]  /*1060*/  SHF.R.U32.HI R6, RZ, 0x2, R6 ;  /* 0x00000002ff067819 */ /* 0x000fe20000011606 */
[----:B------:R-:W-:Y:S01]  /*1070*/  IMAD R4, R2, 0x4, R33 ;  /* 0x0000000402047824 */ /* 0x000fe200078e0221 */
[----:B0-----:R-:W0:Y:S02]  /*1080*/  LDC.64 R16, c[0x0][0x240] ;  /* 0x00009000ff107b82 */ /* 0x001e240000000a00 */
[----:B------:R-:W-:Y:S01]  /*1090*/  LOP3.LUT R6, R6, 0x2f0, RZ, 0xc0, !PT ;  /* 0x000002f006067812 */ /* 0x000fe200078ec0ff */
[----:B------:R-:W-:-:S05]  /*10a0*/  IMAD R8, R2, 0x4, R5 ;  /* 0x0000000402087824 */ /* 0x000fca00078e0205 */
[----:B------:R-:W-:Y:S01]  /*10b0*/  BAR.SYNC.DEFER_BLOCKING 0x0 ;  /* 0x0000000000007b1d */ /* 0x000fe20000010000 */
[----:B------:R-:W-:-:S04]  /*10c0*/  VIADD R3, R6, UR4 ;  /* 0x0000000406037c36 */ /* 0x000fc80008000000 */
[----:B------:R-:W-:Y:S01]  /*10d0*/  IMAD R12, R2, 0x4, R3 ;  /* 0x00000004020c7824 */ /* 0x000fe200078e0203 */
[----:B------:R-:W-:-:S04]  /*10e0*/  LOP3.LUT R3, R35, 0x3c, R37, 0xf8, !PT ;  /* 0x0000003c23037812 */ /* 0x000fc800078ef825 */
[--C-:B------:R-:W-:Y:S01]  /*10f0*/  SHF.R.S32.HI R0, RZ, 0x1f, R3.reuse ;  /* 0x0000001fff007819 */ /* 0x100fe20000011403 */
[----:B------:R-:W1:Y:S04]  /*1100*/  LDS.128 R4, [R4] ;  /* 0x0000000004047984 */ /* 0x000e680000000c00 */
[----:B------:R-:W3:Y:S04]  /*1110*/  LDS.128 R8, [R8+0x1000] ;  /* 0x0010000008087984 */ /* 0x000ee80000000c00 */
[----:B------:R-:W4:Y:S01]  /*1120*/  LDS.128 R12, [R12+0x2000] ;  /* 0x002000000c0c7984 */ /* 0x000f220000000c00 */
[----:B------:R-:W-:-:S02]  /*1130*/  SHF.R.S32.HI R18, RZ, 0x1f, R3 ;  /* 0x0000001fff127819 */ /* 0x000fc40000011403 */
[-C--:B------:R-:W-:Y:S02]  /*1140*/  LEA.HI R0, R0, R3.reuse, RZ, 0x6 ;  /* 0x0000000300007211 */ /* 0x080fe400078f30ff */
[----:B------:R-:W-:Y:S02]  /*1150*/  LEA.HI R20, R18, R3, RZ, 0x6 ;  /* 0x0000000312147211 */ /* 0x000fe400078f30ff */
[----:B--2---:R-:W-:Y:S02]  /*1160*/  SHF.L.U32 R19, R0, 0x9, RZ ;  /* 0x0000000900137819 */ /* 0x004fe400000006ff */
[----:B------:R-:W-:Y:S02]  /*1170*/  LOP3.LUT R21, R20, 0xffffffc0, RZ, 0xc0, !PT ;  /* 0xffffffc014157812 */ /* 0x000fe400078ec0ff */
[----:B------:R-:W-:Y:S02]  /*1180*/  LOP3.LUT R22, R19, 0xffff8000, RZ, 0xc0, !PT ;  /* 0xffff800013167812 */ /* 0x000fe400078ec0ff */
[----:B------:R-:W-:-:S02]  /*1190*/  LOP3.LUT R0, R36, 0x30, R34, 0xfe, !PT ;  /* 0x0000003024007812 */ /* 0x000fc400078efe22 */
[----:B------:R-:W-:Y:S02]  /*11a0*/  LOP3.LUT R18, R36, 0x20, R34, 0xfe, !PT ;  /* 0x0000002024127812 */ /* 0x000fe400078efe22 */
[----:B------:R-:W-:Y:S02]  /*11b0*/  LOP3.LUT R19, R2, 0xc00, RZ, 0xfc, !PT ;  /* 0x00000c0002137812 */ /* 0x000fe400078efcff */
[----:B------:R-:W-:Y:S02]  /*11c0*/  LOP3.LUT R20, R36, 0x10, R34, 0xfe, !PT ;  /* 0x0000001024147812 */ /* 0x000fe400078efe22 */
[----:B------:R-:W-:Y:S02]  /*11d0*/  ISETP.GE.AND P0, PT, R3, 0x100, PT ;  /* 0x000001000300780c */ /* 0x000fe40003f06270 */
[----:B------:R-:W-:Y:S02]  /*11e0*/  LOP3.LUT R34, R36, R34, RZ, 0xfc, !PT ;  /* 0x0000002224227212 */ /* 0x000fe400078efcff */
[----:B------:R-:W-:-:S02]  /*11f0*/  IADD3 R3, R22, R3, -R21 ;  /* 0x0000000316037210 */ /* 0x000fc40007ffe815 */
[----:B------:R-:W-:Y:S02]  /*1200*/  SHF.R.U32.HI R19, RZ, 0x2, R19 ;  /* 0x00000002ff137819 */ /* 0x000fe40000011613 */
[----:B------:R-:W-:Y:S02]  /*1210*/  ISETP.LT.AND P3, PT, R34, 0x200, !P0 ;  /* 0x000002002200780c */ /* 0x000fe40004761270 */
[----:B------:R-:W-:Y:S02]  /*1220*/  ISETP.LT.AND P2, PT, R20, 0x200, !P0 ;  /* 0x000002001400780c */ /* 0x000fe40004741270 */
[----:B------:R-:W-:Y:S02]  /*1230*/  ISETP.LT.AND P1, PT, R18, 0x200, !P0 ;  /* 0x000002001200780c */ /* 0x000fe40004721270 */
[----:B------:R-:W-:Y:S01]  /*1240*/  LOP3.LUT R22, R19, 0x3f0, RZ, 0xc0, !PT ;  /* 0x000003f013167812 */ /* 0x000fe200078ec0ff */
[--C-:B------:R-:W-:Y:S01]  /*1250*/  IMAD R19, R34, 0x40, R3.reuse ;  /* 0x0000004022137824 */ /* 0x100fe200078e0203 */
[----:B------:R-:W-:Y:S01]  /*1260*/  ISETP.LT.AND P0, PT, R0, 0x200, !P0 ;  /* 0x000002000000780c */ /* 0x000fe20004701270 */
[----:B------:R-:W-:-:S02]  /*1270*/  IMAD R21, R20, 0x40, R3 ;  /* 0x0000004014157824 */ /* 0x000fc400078e0203 */
[----:B------:R-:W-:Y:S01]  /*1280*/  IMAD R23, R18, 0x40, R3 ;  /* 0x0000004012177824 */ /* 0x000fe200078e0203 */
[----:B------:R-:W-:Y:S01]  /*1290*/  IADD3 R25, R22, UR4, RZ ;  /* 0x0000000416197c10 */ /* 0x000fe2000fffe0ff */
[----:B0-----:R-:W-:-:S04]  /*12a0*/  IMAD.WIDE R18, R19, 0x4, R16 ;  /* 0x0000000413127825 */ /* 0x001fc800078e0210 */
[--C-:B------:R-:W-:Y:S01]  /*12b0*/  IMAD.WIDE R20, R21, 0x4, R16.reuse ;  /* 0x0000000415147825 */ /* 0x100fe200078e0210 */
[----:B-1----:R0:W-:Y:S03]  /*12c0*/  @P3 STG.E.128 desc[UR6][R18.64], R4 ;  /* 0x0000000412003986 */ /* 0x0021e6000c101d06 */
[----:B------:R-:W-:Y:S01]  /*12d0*/  IMAD.WIDE R22, R23, 0x4, R16 ;  /* 0x0000000417167825 */ /* 0x000fe200078e0210 */
[----:B---3--:R0:W-:Y:S04]  /*12e0*/  @P2 STG.E.128 desc[UR6][R20.64], R8 ;  /* 0x0000000814002986 */ /* 0x0081e8000c101d06 */
[----:B----4-:R0:W-:Y:S01]  /*12f0*/  @P1 STG.E.128 desc[UR6][R22.64], R12 ;  /* 0x0000000c16001986 */ /* 0x0101e2000c101d06 */
[----:B------:R-:W-:Y:S01]  /*1300*/  IMAD R25, R2, 0x4, R25 ;  /* 0x0000000402197824 */ /* 0x000fe200078e0219 */
[----:B0-----:R-:W-:Y:S06]  /*1310*/  @!P0 EXIT ;  /* 0x000000000000894d */ /* 0x001fec0003800000 */
[----:B------:R-:W0:Y:S01]  /*1320*/  LDS.128 R24, [R25+0x3000] ;  /* 0x0030000019187984 */ /* 0x000e220000000c00 */
[----:B------:R-:W-:-:S04]  /*1330*/  IMAD R3, R0, 0x40, R3 ;  /* 0x0000004000037824 */ /* 0x000fc800078e0203 */
[----:B------:R-:W-:-:S05]  /*1340*/  IMAD.WIDE R16, R3, 0x4, R16 ;  /* 0x0000000403107825 */ /* 0x000fca00078e0210 */
[----:B0-----:R-:W-:Y:S01]  /*1350*/  STG.E.128 desc[UR6][R16.64], R24 ;  /* 0x0000001810007986 */ /* 0x001fe2000c101d06 */
[----:B------:R-:W-:Y:S05]  /*1360*/  EXIT ;  /* 0x000000000000794d */ /* 0x000fea0003800000 */
.L_x_0:
[----:B------:R-:W-:-:S00]  /*1370*/  BRA `(.L_x_0) ;  /* 0xfffffffc00fc7947 */ /* 0x000fc0000383ffff */
[----:B------:R-:W-:-:S00]  /*1380*/  NOP ;  /* 0x0000000000007918 */ /* 0x000fc00000000000 */
[----:B------:R-:W-:-:S00]  /*1390*/  NOP ;  /* 0x0000000000007918 */ /* 0x000fc00000000000 */
[----:B------:R-:W-:-:S00]  /*13a0*/  NOP ;  /* 0x0000000000007918 */ /* 0x000fc00000000000 */
[----:B------:R-:W-:-:S00]  /*13b0*/  NOP ;  /* 0x0000000000007918 */ /* 0x000fc00000000000 */
[----:B------:R-:W-:-:S00]  /*13c0*/  NOP ;  /* 0x0000000000007918 */ /* 0x000fc00000000000 */
[----:B------:R-:W-:-:S00]  /*13d0*/  NOP ;  /* 0x0000000000007918 */ /* 0x000fc00000000000 */
[----:B------:R-:W-:-:S00]  /*13e0*/  NOP ;  /* 0x0000000000007918 */ /* 0x000fc00000000000 */
[----:B------:R-:W-:-:S00]  /*13f0*/  NOP ;  /* 0x0000000000007918 */ /* 0x000fc00000000000 */
.L_x_1:


//--------------------- .nv.global.init           --------------------------
	.section	.nv.global.init,"aw",@progbits
.nv.global.init:
	.type		_$_str,@object
	.size		_$_str,(_$_str_$_2 - _$_str)
_$_str:
        /*0000*/ 	.byte	0x5f, 0x5f, 0x43, 0x55, 0x44, 0x41, 0x5f, 0x46, 0x54, 0x5a, 0x00
	.type		_$_str_$_2,@object
	.size		_$_str_$_2,(.L_1 - _$_str_$_2)
_$_str_$_2:
        /*000b*/ 	.byte	0x5f, 0x5f, 0x43, 0x55, 0x44, 0x41, 0x5f, 0x50, 0x52, 0x45, 0x43, 0x5f, 0x53, 0x51, 0x52, 0x54
        /*001b*/ 	.byte	0x00
.L_1:


//--------------------- .nv.shared.triton_poi_fused__native_batch_norm_legit_no_training_add_relu_16 --------------------------
	.section	.nv.shared.triton_poi_fused__native_batch_norm_legit_no_training_add_relu_16,"aw",@nobits
	.sectionflags	@""
	.align	16
	.zero		1024


//--------------------- .nv.constant0.triton_poi_fused__native_batch_norm_legit_no_training_add_relu_16 --------------------------
	.section	.nv.constant0.triton_poi_fused__native_batch_norm_legit_no_training_add_relu_16,"a",@progbits
	.sectionflags	@""
	.align	4
.nv.constant0.triton_poi_fused__native_batch_norm_legit_no_training_add_relu_16:
	.zero		592
